//
// Generated by NVIDIA NVVM Compiler
//
// Compiler Build ID: CL-36424714
// Cuda compilation tools, release 13.0, V13.0.88
// Based on NVVM 20.0.0
//

.version 9.0
.target sm_100
.address_size 64

	// .globl	_Z15countHouseTypesPiS_i

.visible .entry _Z15countHouseTypesPiS_i(
	.param .u64 .ptr .align 1 _Z15countHouseTypesPiS_i_param_0,
	.param .u64 .ptr .align 1 _Z15countHouseTypesPiS_i_param_1,
	.param .u32 _Z15countHouseTypesPiS_i_param_2
)
{
	.reg .pred 	%p<2>;
	.reg .b32 	%r<8>;
	.reg .b64 	%rd<9>;

	ld.param.u64 	%rd1, [_Z15countHouseTypesPiS_i_param_0];
	ld.param.u64 	%rd2, [_Z15countHouseTypesPiS_i_param_1];
	ld.param.u32 	%r2, [_Z15countHouseTypesPiS_i_param_2];
	mov.u32 	%r3, %ctaid.x;
	mov.u32 	%r4, %ntid.x;
	mov.u32 	%r5, %tid.x;
	mad.lo.s32 	%r1, %r3, %r4, %r5;
	setp.ge.s32 	%p1, %r1, %r2;
	@%p1 bra 	$L__BB0_2;
	cvta.to.global.u64 	%rd3, %rd1;
	cvta.to.global.u64 	%rd4, %rd2;
	mul.wide.s32 	%rd5, %r1, 4;
	add.s64 	%rd6, %rd3, %rd5;
	ld.global.u32 	%r6, [%rd6];
	mul.wide.s32 	%rd7, %r6, 4;
	add.s64 	%rd8, %rd4, %rd7;
	atom.global.add.u32 	%r7, [%rd8], 1;
$L__BB0_2:
	ret;

}
	// .globl	_Z12countGendersPiS_S_i
.visible .entry _Z12countGendersPiS_S_i(
	.param .u64 .ptr .align 1 _Z12countGendersPiS_S_i_param_0,
	.param .u64 .ptr .align 1 _Z12countGendersPiS_S_i_param_1,
	.param .u64 .ptr .align 1 _Z12countGendersPiS_S_i_param_2,
	.param .u32 _Z12countGendersPiS_S_i_param_3
)
{
	.reg .pred 	%p<3>;
	.reg .b32 	%r<9>;
	.reg .b64 	%rd<9>;

	ld.param.u64 	%rd1, [_Z12countGendersPiS_S_i_param_0];
	ld.param.u64 	%rd2, [_Z12countGendersPiS_S_i_param_1];
	ld.param.u64 	%rd3, [_Z12countGendersPiS_S_i_param_2];
	ld.param.u32 	%r2, [_Z12countGendersPiS_S_i_param_3];
	mov.u32 	%r3, %ctaid.x;
	mov.u32 	%r4, %ntid.x;
	mov.u32 	%r5, %tid.x;
	mad.lo.s32 	%r1, %r3, %r4, %r5;
	setp.ge.s32 	%p1, %r1, %r2;
	@%p1 bra 	$L__BB1_4;
	cvta.to.global.u64 	%rd4, %rd1;
	mul.wide.s32 	%rd5, %r1, 4;
	add.s64 	%rd6, %rd4, %rd5;
	ld.global.u32 	%r6, [%rd6];
	setp.ne.s32 	%p2, %r6, 0;
	@%p2 bra 	$L__BB1_3;
	cvta.to.global.u64 	%rd8, %rd2;
	atom.global.add.u32 	%r8, [%rd8], 1;
	bra.uni 	$L__BB1_4;
$L__BB1_3:
	cvta.to.global.u64 	%rd7, %rd3;
	atom.global.add.u32 	%r7, [%rd7], 1;
$L__BB1_4:
	ret;

}


// ===== COMPILED SASS (sm_100) =====

	.target	sm_100

	.elftype	@"ET_EXEC"


//--------------------- .note.nv.tkinfo           --------------------------
	.section	.note.nv.tkinfo,"",@"SHT_NOTE"
	.sectionflags	@"SHF_NOTE_NV_TKINFO"
	.tkinfo
        /*0018*/ 	.word	0x00000002
        /*0030*/ 	.string	""
        /*0030*/ 	.string	"ptxas"
        /*0030*/ 	.string	"Cuda compilation tools, release 13.0, V13.0.88"
        /*0030*/ 	.string	"Build cuda_13.0.r13.0/compiler.36424714_0"
        /*0030*/ 	.string	"-arch sm_100 -m 64 "



//--------------------- .note.nv.cuinfo           --------------------------
	.section	.note.nv.cuinfo,"",@"SHT_NOTE"
	.sectionflags	@"SHF_NOTE_NV_CUINFO"
        /*0018*/ 	.short	0x0002
        /*001a*/ 	.short	0x0064
        /*001c*/ 	.short	0x0082
	.zero		2


//--------------------- .nv.info                  --------------------------
	.section	.nv.info,"",@"SHT_CUDA_INFO"
	.align	4


	//----- nvinfo : EIATTR_REGCOUNT
	.align		4
        /*0000*/ 	.byte	0x04, 0x2f
        /*0002*/ 	.short	(.L_1 - .L_0)
	.align		4
.L_0:
        /*0004*/ 	.word	index@(_Z15countHouseTypesPiS_i)
        /*0008*/ 	.word	0x0000000a


	//----- nvinfo : EIATTR_FRAME_SIZE
	.align		4
.L_1:
        /*000c*/ 	.byte	0x04, 0x11
        /*000e*/ 	.short	(.L_3 - .L_2)
	.align		4
.L_2:
        /*0010*/ 	.word	index@(_Z15countHouseTypesPiS_i)
        /*0014*/ 	.word	0x00000000


	//----- nvinfo : EIATTR_REGCOUNT
	.align		4
.L_3:
        /*0018*/ 	.byte	0x04, 0x2f
        /*001a*/ 	.short	(.L_5 - .L_4)
	.align		4
.L_4:
        /*001c*/ 	.word	index@(_Z12countGendersPiS_S_i)
        /*0020*/ 	.word	0x00000008


	//----- nvinfo : EIATTR_FRAME_SIZE
	.align		4
.L_5:
        /*0024*/ 	.byte	0x04, 0x11
        /*0026*/ 	.short	(.L_7 - .L_6)
	.align		4
.L_6:
        /*0028*/ 	.word	index@(_Z12countGendersPiS_S_i)
        /*002c*/ 	.word	0x00000000


	//----- nvinfo : EIATTR_MIN_STACK_SIZE
	.align		4
.L_7:
        /*0030*/ 	.byte	0x04, 0x12
        /*0032*/ 	.short	(.L_9 - .L_8)
	.align		4
.L_8:
        /*0034*/ 	.word	index@(_Z12countGendersPiS_S_i)
        /*0038*/ 	.word	0x00000000


	//----- nvinfo : EIATTR_MIN_STACK_SIZE
	.align		4
.L_9:
        /*003c*/ 	.byte	0x04, 0x12
        /*003e*/ 	.short	(.L_11 - .L_10)
	.align		4
.L_10:
        /*0040*/ 	.word	index@(_Z15countHouseTypesPiS_i)
        /*0044*/ 	.word	0x00000000
.L_11:


//--------------------- .nv.compat                --------------------------
	.section	.nv.compat,"",@"SHT_CUDA_COMPAT_INFO"
	.align	4
        /*0000*/ 	.byte	0x02, 0x09, 0x00, 0x00, 0x02, 0x02, 0x01, 0x00, 0x02, 0x05, 0x05, 0x00, 0x03, 0x07, 0x01, 0x01
        /*0010*/ 	.byte	0x02, 0x03, 0x00, 0x00, 0x02, 0x06, 0x01, 0x00, 0x04, 0x0b, 0x08, 0x00, 0x09, 0x00, 0x00, 0x00
        /*0020*/ 	.byte	0x00, 0x00, 0x00, 0x00


//--------------------- .nv.info._Z12countGendersPiS_S_i --------------------------
	.section	.nv.info._Z12countGendersPiS_S_i,"",@"SHT_CUDA_INFO"
	.sectionflags	@""
	.align	4


	//----- nvinfo : EIATTR_CUDA_API_VERSION
	.align		4
        /*0000*/ 	.byte	0x04, 0x37
        /*0002*/ 	.short	(.L_13 - .L_12)
.L_12:
        /*0004*/ 	.word	0x00000082


	//----- nvinfo : EIATTR_KPARAM_INFO
	.align		4
.L_13:
        /*0008*/ 	.byte	0x04, 0x17
        /*000a*/ 	.short	(.L_15 - .L_14)
.L_14:
        /*000c*/ 	.word	0x00000000
        /*0010*/ 	.short	0x0003
        /*0012*/ 	.short	0x0018
        /*0014*/ 	.byte	0x00, 0xf0, 0x11, 0x00


	//----- nvinfo : EIATTR_KPARAM_INFO
	.align		4
.L_15:
        /*0018*/ 	.byte	0x04, 0x17
        /*001a*/ 	.short	(.L_17 - .L_16)
.L_16:
        /*001c*/ 	.word	0x00000000
        /*0020*/ 	.short	0x0002
        /*0022*/ 	.short	0x0010
        /*0024*/ 	.byte	0x00, 0xf5, 0x21, 0x00


	//----- nvinfo : EIATTR_KPARAM_INFO
	.align		4
.L_17:
        /*0028*/ 	.byte	0x04, 0x17
        /*002a*/ 	.short	(.L_19 - .L_18)
.L_18:
        /*002c*/ 	.word	0x00000000
        /*0030*/ 	.short	0x0001
        /*0032*/ 	.short	0x0008
        /*0034*/ 	.byte	0x00, 0xf5, 0x21, 0x00


	//----- nvinfo : EIATTR_KPARAM_INFO
	.align		4
.L_19:
        /*0038*/ 	.byte	0x04, 0x17
        /*003a*/ 	.short	(.L_21 - .L_20)
.L_20:
        /*003c*/ 	.word	0x00000000
        /*0040*/ 	.short	0x0000
        /*0042*/ 	.short	0x0000
        /*0044*/ 	.byte	0x00, 0xf5, 0x21, 0x00


	//----- nvinfo : EIATTR_SPARSE_MMA_MASK
	.align		4
.L_21:
        /*0048*/ 	.byte	0x03, 0x50
        /*004a*/ 	.short	0x0000


	//----- nvinfo : EIATTR_MAXREG_COUNT
	.align		4
        /*004c*/ 	.byte	0x03, 0x1b
        /*004e*/ 	.short	0x00ff


	//----- nvinfo : EIATTR_MERCURY_ISA_VERSION
	.align		4
        /*0050*/ 	.byte	0x03, 0x5f
        /*0052*/ 	.short	0x0101


	//----- nvinfo : EIATTR_INT_WARP_WIDE_INSTR_OFFSETS
	.align		4
        /*0054*/ 	.byte	0x04, 0x31
        /*0056*/ 	.short	(.L_23 - .L_22)


	//   ....[0]....
.L_22:
        /*0058*/ 	.word	0x00000100


	//   ....[1]....
        /*005c*/ 	.word	0x00000180


	//----- nvinfo : EIATTR_VRC_CTA_INIT_COUNT
	.align		4
.L_23:
        /*0060*/ 	.byte	0x02, 0x4a
	.zero		1
	.zero		1


	//----- nvinfo : EIATTR_EXIT_INSTR_OFFSETS
	.align		4
        /*0064*/ 	.byte	0x04, 0x1c
        /*0066*/ 	.short	(.L_25 - .L_24)


	//   ....[0]....
.L_24:
        /*0068*/ 	.word	0x00000070


	//   ....[1]....
        /*006c*/ 	.word	0x00000150


	//   ....[2]....
        /*0070*/ 	.word	0x000001d0


	//----- nvinfo : EIATTR_CRS_STACK_SIZE
	.align		4
.L_25:
        /*0074*/ 	.byte	0x04, 0x1e
        /*0076*/ 	.short	(.L_27 - .L_26)
.L_26:
        /*0078*/ 	.word	0x00000000


	//----- nvinfo : EIATTR_CBANK_PARAM_SIZE
	.align		4
.L_27:
        /*007c*/ 	.byte	0x03, 0x19
        /*007e*/ 	.short	0x001c


	//----- nvinfo : EIATTR_PARAM_CBANK
	.align		4
        /*0080*/ 	.byte	0x04, 0x0a
        /*0082*/ 	.short	(.L_29 - .L_28)
	.align		4
.L_28:
        /*0084*/ 	.word	index@(.nv.constant0._Z12countGendersPiS_S_i)
        /*0088*/ 	.short	0x0380
        /*008a*/ 	.short	0x001c


	//----- nvinfo : EIATTR_SW_WAR
	.align		4
.L_29:
        /*008c*/ 	.byte	0x04, 0x36
        /*008e*/ 	.short	(.L_31 - .L_30)
.L_30:
        /*0090*/ 	.word	0x00000008
.L_31:


//--------------------- .nv.info._Z15countHouseTypesPiS_i --------------------------
	.section	.nv.info._Z15countHouseTypesPiS_i,"",@"SHT_CUDA_INFO"
	.sectionflags	@""
	.align	4


	//----- nvinfo : EIATTR_CUDA_API_VERSION
	.align		4
        /*0000*/ 	.byte	0x04, 0x37
        /*0002*/ 	.short	(.L_33 - .L_32)
.L_32:
        /*0004*/ 	.word	0x00000082


	//----- nvinfo : EIATTR_KPARAM_INFO
	.align		4
.L_33:
        /*0008*/ 	.byte	0x04, 0x17
        /*000a*/ 	.short	(.L_35 - .L_34)
.L_34:
        /*000c*/ 	.word	0x00000000
        /*0010*/ 	.short	0x0002
        /*0012*/ 	.short	0x0010
        /*0014*/ 	.byte	0x00, 0xf0, 0x11, 0x00


	//----- nvinfo : EIATTR_KPARAM_INFO
	.align		4
.L_35:
        /*0018*/ 	.byte	0x04, 0x17
        /*001a*/ 	.short	(.L_37 - .L_36)
.L_36:
        /*001c*/ 	.word	0x00000000
        /*0020*/ 	.short	0x0001
        /*0022*/ 	.short	0x0008
        /*0024*/ 	.byte	0x00, 0xf5, 0x21, 0x00


	//----- nvinfo : EIATTR_KPARAM_INFO
	.align		4
.L_37:
        /*0028*/ 	.byte	0x04, 0x17
        /*002a*/ 	.short	(.L_39 - .L_38)
.L_38:
        /*002c*/ 	.word	0x00000000
        /*0030*/ 	.short	0x0000
        /*0032*/ 	.short	0x0000
        /*0034*/ 	.byte	0x00, 0xf5, 0x21, 0x00


	//----- nvinfo : EIATTR_SPARSE_MMA_MASK
	.align		4
.L_39:
        /*0038*/ 	.byte	0x03, 0x50
        /*003a*/ 	.short	0x0000


	//----- nvinfo : EIATTR_MAXREG_COUNT
	.align		4
        /*003c*/ 	.byte	0x03, 0x1b
        /*003e*/ 	.short	0x00ff


	//----- nvinfo : EIATTR_MERCURY_ISA_VERSION
	.align		4
        /*0040*/ 	.byte	0x03, 0x5f
        /*0042*/ 	.short	0x0101


	//----- nvinfo : EIATTR_VRC_CTA_INIT_COUNT
	.align		4
        /*0044*/ 	.byte	0x02, 0x4a
	.zero		1
	.zero		1


	//----- nvinfo : EIATTR_EXIT_INSTR_OFFSETS
	.align		4
        /*0048*/ 	.byte	0x04, 0x1c
        /*004a*/ 	.short	(.L_41 - .L_40)


	//   ....[0]....
.L_40:
        /*004c*/ 	.word	0x00000070


	//   ....[1]....
        /*0050*/ 	.word	0x00000100


	//----- nvinfo : EIATTR_CBANK_PARAM_SIZE
	.align		4
.L_41:
        /*0054*/ 	.byte	0x03, 0x19
        /*0056*/ 	.short	0x0014


	//----- nvinfo : EIATTR_PARAM_CBANK
	.align		4
        /*0058*/ 	.byte	0x04, 0x0a
        /*005a*/ 	.short	(.L_43 - .L_42)
	.align		4
.L_42:
        /*005c*/ 	.word	index@(.nv.constant0._Z15countHouseTypesPiS_i)
        /*0060*/ 	.short	0x0380
        /*0062*/ 	.short	0x0014


	//----- nvinfo : EIATTR_SW_WAR
	.align		4
.L_43:
        /*0064*/ 	.byte	0x04, 0x36
        /*0066*/ 	.short	(.L_45 - .L_44)
.L_44:
        /*0068*/ 	.word	0x00000008
.L_45:


//--------------------- .nv.callgraph             --------------------------
	.section	.nv.callgraph,"",@"SHT_CUDA_CALLGRAPH"
	.align	4
	.sectionentsize	8
	.align		4
        /*0000*/ 	.word	0x00000000
	.align		4
        /*0004*/ 	.word	0xffffffff
	.align		4
        /*0008*/ 	.word	0x00000000
	.align		4
        /*000c*/ 	.word	0xfffffffe
	.align		4
        /*0010*/ 	.word	0x00000000
	.align		4
        /*0014*/ 	.word	0xfffffffd
	.align		4
        /*0018*/ 	.word	0x00000000
	.align		4
        /*001c*/ 	.word	0xfffffffc


//--------------------- .text._Z12countGendersPiS_S_i --------------------------
	.section	.text._Z12countGendersPiS_S_i,"ax",@progbits
	.align	128
        .global         _Z12countGendersPiS_S_i
        .type           _Z12countGendersPiS_S_i,@function
        .size           _Z12countGendersPiS_S_i,(.L_x_3 - _Z12countGendersPiS_S_i)
        .other          _Z12countGendersPiS_S_i,@"STO_CUDA_ENTRY STV_DEFAULT"
_Z12countGendersPiS_S_i:
.text._Z12countGendersPiS_S_i:
[----:B------:R-:W-:Y:S01]  /*0000*/  LDC R1, c[0x0][0x37c] ;  /* 0x0000df00ff017b82 */ /* 0x000fe20000000800 */
[----:B------:R-:W0:Y:S07]  /*0010*/  S2R R0, SR_TID.X ;  /* 0x0000000000007919 */ /* 0x000e2e0000002100 */
[----:B------:R-:W0:Y:S01]  /*0020*/  S2UR UR4, SR_CTAID.X ;  /* 0x00000000000479c3 */ /* 0x000e220000002500 */
[----:B------:R-:W1:Y:S07]  /*0030*/  LDCU UR5, c[0x0][0x398] ;  /* 0x00007300ff0577ac */ /* 0x000e6e0008000800 */
[----:B------:R-:W0:Y:S02]  /*0040*/  LDC R5, c[0x0][0x360] ;  /* 0x0000d800ff057b82 */ /* 0x000e240000000800 */
[----:B0-----:R-:W-:-:S05]  /*0050*/  IMAD R5, R5, UR4, R0 ;  /* 0x0000000405057c24 */ /* 0x001fca000f8e0200 */
[----:B-1----:R-:W-:-:S13]  /*0060*/  ISETP.GE.AND P0, PT, R5, UR5, PT ;  /* 0x0000000505007c0c */ /* 0x002fda000bf06270 */
[----:B------:R-:W-:Y:S05]  /*0070*/  @P0 EXIT ;  /* 0x000000000000094d */ /* 0x000fea0003800000 */
[----:B------:R-:W0:Y:S01]  /*0080*/  LDC.64 R2, c[0x0][0x380] ;  /* 0x0000e000ff027b82 */ /* 0x000e220000000a00 */
[----:B------:R-:W1:Y:S01]  /*0090*/  LDCU.64 UR4, c[0x0][0x358] ;  /* 0x00006b00ff0477ac */ /* 0x000e620008000a00 */
[----:B0-----:R-:W-:-:S06]  /*00a0*/  IMAD.WIDE R2, R5, 0x4, R2 ;  /* 0x0000000405027825 */ /* 0x001fcc00078e0202 */
[----:B-1----:R-:W2:Y:S02]  /*00b0*/  LDG.E R2, desc[UR4][R2.64] ;  /* 0x0000000402027981 */ /* 0x002ea4000c1e1900 */
[----:B--2---:R-:W-:-:S13]  /*00c0*/  ISETP.NE.AND P0, PT, R2, RZ, PT ;  /* 0x000000ff0200720c */ /* 0x004fda0003f05270 */
[----:B------:R-:W-:Y:S05]  /*00d0*/  @P0 BRA `(.L_x_0) ;  /* 0x0000000000200947 */ /* 0x000fea0003800000 */
[----:B------:R-:W0:Y:S01]  /*00e0*/  S2R R0, SR_LANEID ;  /* 0x0000000000007919 */ /* 0x000e220000000000 */
[----:B------:R-:W1:Y:S01]  /*00f0*/  LDC.64 R2, c[0x0][0x388] ;  /* 0x0000e200ff027b82 */ /* 0x000e620000000a00 */
[----:B------:R-:W-:Y:S02]  /*0100*/  VOTEU.ANY UR6, UPT, PT ;  /* 0x0000000000067886 */ /* 0x000fe400038e0100 */
[----:B------:R-:W-:Y:S02]  /*0110*/  UFLO.U32 UR7, UR6 ;  /* 0x00000006000772bd */ /* 0x000fe400080e0000 */
[----:B------:R-:W1:Y:S04]  /*0120*/  POPC R5, UR6 ;  /* 0x0000000600057d09 */ /* 0x000e680008000000 */
[----:B0-----:R-:W-:-:S13]  /*0130*/  ISETP.EQ.U32.AND P0, PT, R0, UR7, PT ;  /* 0x0000000700007c0c */ /* 0x001fda000bf02070 */
[----:B-1----:R-:W-:Y:S01]  /*0140*/  @P0 REDG.E.ADD.STRONG.GPU desc[UR4][R2.64], R5 ;  /* 0x000000050200098e */ /* 0x002fe2000c12e104 */
[----:B------:R-:W-:Y:S05]  /*0150*/  EXIT ;  /* 0x000000000000794d */ /* 0x000fea0003800000 */
.L_x_0:
        /* <DEDUP_REMOVED lines=8> */
.L_x_1:
[----:B------:R-:W-:-:S00]  /*01e0*/  BRA `(.L_x_1) ;  /* 0xfffffffc00fc7947 */ /* 0x000fc0000383ffff */
[----:B------:R-:W-:-:S00]  /*01f0*/  NOP ;  /* 0x0000000000007918 */ /* 0x000fc00000000000 */
        /* <DEDUP_REMOVED lines=8> */
.L_x_3:


//--------------------- .text._Z15countHouseTypesPiS_i --------------------------
	.section	.text._Z15countHouseTypesPiS_i,"ax",@progbits
	.align	128
        .global         _Z15countHouseTypesPiS_i
        .type           _Z15countHouseTypesPiS_i,@function
        .size           _Z15countHouseTypesPiS_i,(.L_x_4 - _Z15countHouseTypesPiS_i)
        .other          _Z15countHouseTypesPiS_i,@"STO_CUDA_ENTRY STV_DEFAULT"
_Z15countHouseTypesPiS_i:
.text._Z15countHouseTypesPiS_i:
        /* <DEDUP_REMOVED lines=11> */
[----:B------:R-:W0:Y:S01]  /*00b0*/  LDC.64 R4, c[0x0][0x388] ;  /* 0x0000e200ff047b82 */ /* 0x000e220000000a00 */
[----:B-1----:R-:W0:Y:S01]  /*00c0*/  LDG.E R3, desc[UR4][R2.64] ;  /* 0x0000000402037981 */ /* 0x002e22000c1e1900 */
[----:B------:R-:W-:Y:S02]  /*00d0*/  HFMA2 R7, -RZ, RZ, 0, 5.9604644775390625e-08 ;  /* 0x00000001ff077431 */ /* 0x000fe400000001ff */
[----:B0-----:R-:W-:-:S05]  /*00e0*/  IMAD.WIDE R4, R3, 0x4, R4 ;  /* 0x0000000403047825 */ /* 0x001fca00078e0204 */
[----:B------:R-:W-:Y:S01]  /*00f0*/  REDG.E.ADD.STRONG.GPU desc[UR4][R4.64], R7 ;  /* 0x000000070400798e */ /* 0x000fe2000c12e104 */
[----:B------:R-:W-:Y:S05]  /*0100*/  EXIT ;  /* 0x000000000000794d */ /* 0x000fea0003800000 */
.L_x_2:
        /* <DEDUP_REMOVED lines=15> */
.L_x_4:


//--------------------- .nv.shared.reserved.0     --------------------------
	.section	.nv.shared.reserved.0,"aw",@nobits
	.weak		__nv_reservedSMEM_offset_0_alias
	.size		__nv_reservedSMEM_offset_0_alias, 0, 64
	.other		__nv_reservedSMEM_offset_0_alias,@"STO_CUDA_RESERVED_SHARED STV_DEFAULT"
__nv_reservedSMEM_offset_0_alias:
	.zero		0
	.zero		64


//--------------------- .nv.constant0._Z12countGendersPiS_S_i --------------------------
	.section	.nv.constant0._Z12countGendersPiS_S_i,"a",@progbits
	.sectionflags	@""
	.align	4
.nv.constant0._Z12countGendersPiS_S_i:
	.zero		924


//--------------------- .nv.constant0._Z15countHouseTypesPiS_i --------------------------
	.section	.nv.constant0._Z15countHouseTypesPiS_i,"a",@progbits
	.sectionflags	@""
	.align	4
.nv.constant0._Z15countHouseTypesPiS_i:
	.zero		916


//--------------------- SYMBOLS --------------------------

	.type		.nv.reservedSmem.offset0,@object
	.size		.nv.reservedSmem.offset0,0x4
